	.headerflags	@"EF_CUDA_TEXMODE_UNIFIED EF_CUDA_64BIT_ADDRESS EF_CUDA_ACCELERATORS EF_CUDA_SM90 EF_CUDA_VIRTUAL_SM(EF_CUDA_SM90)"
	.elftype	@"ET_EXEC"


//--------------------- .nv.info                  --------------------------
	.section	.nv.info,"",@"SHT_CUDA_INFO"
	.align	4


	//----- nvinfo : EIATTR_REGCOUNT
	.align		4
        /*0000*/ 	.byte	0x04, 0x2f
        /*0002*/ 	.short	(.L_1 - .L_0)
	.align		4
.L_0:
        /*0004*/ 	.word	index@(triton_poi_fused_div_2)
        /*0008*/ 	.word	0x0000000c


	//----- nvinfo : EIATTR_MIN_STACK_SIZE
	.align		4
.L_1:
        /*000c*/ 	.byte	0x04, 0x12
        /*000e*/ 	.short	(.L_3 - .L_2)
	.align		4
.L_2:
        /*0010*/ 	.word	index@(triton_poi_fused_div_2)
        /*0014*/ 	.word	0x00000000


	//----- nvinfo : EIATTR_FRAME_SIZE
	.align		4
.L_3:
        /*0018*/ 	.byte	0x04, 0x11
        /*001a*/ 	.short	(.L_5 - .L_4)
	.align		4
.L_4:
        /*001c*/ 	.word	index@(triton_poi_fused_div_2)
        /*0020*/ 	.word	0x00000000


	//----- nvinfo : EIATTR_MIN_STACK_SIZE
	.align		4
.L_5:
        /*0024*/ 	.byte	0x04, 0x12
        /*0026*/ 	.short	(.L_7 - .L_6)
	.align		4
.L_6:
        /*0028*/ 	.word	index@(triton_poi_fused_div_2)
        /*002c*/ 	.word	0x00000000
.L_7:


//--------------------- .nv.info.triton_poi_fused_div_2 --------------------------
	.section	.nv.info.triton_poi_fused_div_2,"",@"SHT_CUDA_INFO"
	.sectionflags	@""
	.align	4


	//----- nvinfo : EIATTR_CUDA_API_VERSION
	.align		4
        /*0000*/ 	.byte	0x04, 0x37
        /*0002*/ 	.short	(.L_9 - .L_8)
.L_8:
        /*0004*/ 	.word	0x0000007c


	//----- nvinfo : EIATTR_KPARAM_INFO
	.align		4
.L_9:
        /*0008*/ 	.byte	0x04, 0x17
        /*000a*/ 	.short	(.L_11 - .L_10)
.L_10:
        /*000c*/ 	.word	0x00000000
        /*0010*/ 	.short	0x0003
        /*0012*/ 	.short	0x0018
        /*0014*/ 	.byte	0x00, 0xf0, 0x11, 0x00


	//----- nvinfo : EIATTR_KPARAM_INFO
	.align		4
.L_11:
        /*0018*/ 	.byte	0x04, 0x17
        /*001a*/ 	.short	(.L_13 - .L_12)
.L_12:
        /*001c*/ 	.word	0x00000000
        /*0020*/ 	.short	0x0002
        /*0022*/ 	.short	0x0010
        /*0024*/ 	.byte	0x00, 0xf4, 0x21, 0x00


	//----- nvinfo : EIATTR_KPARAM_INFO
	.align		4
.L_13:
        /*0028*/ 	.byte	0x04, 0x17
        /*002a*/ 	.short	(.L_15 - .L_14)
.L_14:
        /*002c*/ 	.word	0x00000000
        /*0030*/ 	.short	0x0001
        /*0032*/ 	.short	0x0008
        /*0034*/ 	.byte	0x00, 0xf4, 0x21, 0x00


	//----- nvinfo : EIATTR_KPARAM_INFO
	.align		4
.L_15:
        /*0038*/ 	.byte	0x04, 0x17
        /*003a*/ 	.short	(.L_17 - .L_16)
.L_16:
        /*003c*/ 	.word	0x00000000
        /*0040*/ 	.short	0x0000
        /*0042*/ 	.short	0x0000
        /*0044*/ 	.byte	0x00, 0xf4, 0x21, 0x00


	//----- nvinfo : EIATTR_SPARSE_MMA_MASK
	.align		4
.L_17:
        /*0048*/ 	.byte	0x03, 0x50
        /*004a*/ 	.short	0x0000


	//----- nvinfo : EIATTR_MAXREG_COUNT
	.align		4
        /*004c*/ 	.byte	0x03, 0x1b
        /*004e*/ 	.short	0x00ff


	//----- nvinfo : EIATTR_EXIT_INSTR_OFFSETS
	.align		4
        /*0050*/ 	.byte	0x04, 0x1c
        /*0052*/ 	.short	(.L_19 - .L_18)


	//   ....[0]....
.L_18:
        /*0054*/ 	.word	0x000001b0


	//   ....[1]....
        /*0058*/ 	.word	0x000001d0


	//----- nvinfo : EIATTR_REQNTID
	.align		4
.L_19:
        /*005c*/ 	.byte	0x04, 0x10
        /*005e*/ 	.short	(.L_21 - .L_20)
.L_20:
        /*0060*/ 	.word	0x00000080
        /*0064*/ 	.word	0x00000001
        /*0068*/ 	.word	0x00000001


	//----- nvinfo : EIATTR_CBANK_PARAM_SIZE
	.align		4
.L_21:
        /*006c*/ 	.byte	0x03, 0x19
        /*006e*/ 	.short	0x001c


	//----- nvinfo : EIATTR_PARAM_CBANK
	.align		4
        /*0070*/ 	.byte	0x04, 0x0a
        /*0072*/ 	.short	(.L_23 - .L_22)
	.align		4
.L_22:
        /*0074*/ 	.word	index@(.nv.constant0.triton_poi_fused_div_2)
        /*0078*/ 	.short	0x0210
        /*007a*/ 	.short	0x001c


	//----- nvinfo : EIATTR_SW_WAR
	.align		4
.L_23:
        /*007c*/ 	.byte	0x04, 0x36
        /*007e*/ 	.short	(.L_25 - .L_24)
.L_24:
        /*0080*/ 	.word	0x00000008
.L_25:


//--------------------- .nv.callgraph             --------------------------
	.section	.nv.callgraph,"",@"SHT_CUDA_CALLGRAPH"
	.align	4
	.sectionentsize	8
	.align		4
        /*0000*/ 	.word	0x00000000
	.align		4
        /*0004*/ 	.word	0xffffffff
	.align		4
        /*0008*/ 	.word	0x00000000
	.align		4
        /*000c*/ 	.word	0xfffffffe
	.align		4
        /*0010*/ 	.word	0x00000000
	.align		4
        /*0014*/ 	.word	0xfffffffd
	.align		4
        /*0018*/ 	.word	0x00000000
	.align		4
        /*001c*/ 	.word	0xfffffffc


//--------------------- .text.triton_poi_fused_div_2 --------------------------
	.section	.text.triton_poi_fused_div_2,"ax",@progbits
	.align	128
        .global         triton_poi_fused_div_2
        .type           triton_poi_fused_div_2,@function
        .size           triton_poi_fused_div_2,(.L_x_1 - triton_poi_fused_div_2)
        .other          triton_poi_fused_div_2,@"STO_CUDA_ENTRY STV_DEFAULT"
triton_poi_fused_div_2:
.text.triton_poi_fused_div_2:
[----:B------:R-:W0:Y:S02]  /*0000*/  LDC R1, c[0x0][0x28] ;  /* 0x00000a00ff017b82 */ /* 0x000e240000000800 */
[----:B------:R-:W1:Y:S01]  /*0010*/  S2R R0, SR_TID.X ;  /* 0x0000000000007919 */ /* 0x000e620000002100 */
[----:B------:R-:W2:Y:S01]  /*0020*/  LDC.64 R4, c[0x0][0x218] ;  /* 0x00008600ff047b82 */ /* 0x000ea20000000a00 */
[----:B------:R-:W-:Y:S01]  /*0030*/  ULDC.64 UR4, c[0x0][0x208] ;  /* 0x0000820000047ab9 */ /* 0x000fe20000000a00 */
[----:B------:R-:W3:Y:S06]  /*0040*/  S2R R7, SR_CTAID.X ;  /* 0x0000000000077919 */ /* 0x000eec0000002500 */
[----:B------:R-:W4:Y:S01]  /*0050*/  LDC.64 R2, c[0x0][0x210] ;  /* 0x00008400ff027b82 */ /* 0x000f220000000a00 */
[----:B--2---:R2:W5:Y:S01]  /*0060*/  LDG.E R6, desc[UR4][R4.64] ;  /* 0x0000000404067981 */ /* 0x004562000c1e1900 */
[----:B------:R-:W-:-:S02]  /*0070*/  CS2R R8, SRZ ;  /* 0x0000000000087805 */ /* 0x000fc4000001ff00 */
[----:B-1----:R-:W-:-:S04]  /*0080*/  SHF.L.U32 R0, R0, 0x1, RZ ;  /* 0x0000000100007819 */ /* 0x002fc800000006ff */
[----:B--2---:R-:W1:Y:S01]  /*0090*/  LDC.64 R4, c[0x0][0x220] ;  /* 0x00008800ff047b82 */ /* 0x004e620000000a00 */
[----:B------:R-:W-:-:S04]  /*00a0*/  LOP3.LUT R0, R0, 0xfe, RZ, 0xc0, !PT ;  /* 0x000000fe00007812 */ /* 0x000fc800078ec0ff */
[----:B---3--:R-:W-:-:S04]  /*00b0*/  LEA R7, R7, R0, 0x8 ;  /* 0x0000000007077211 */ /* 0x008fc800078e40ff */
[C---:B------:R-:W-:Y:S01]  /*00c0*/  ISETP.GE.AND P2, PT, R7.reuse, 0x90, PT ;  /* 0x000000900700780c */ /* 0x040fe20003f46270 */
[----:B----4-:R-:W-:-:S12]  /*00d0*/  IMAD.WIDE R2, R7, 0x4, R2 ;  /* 0x0000000407027825 */ /* 0x010fd800078e0202 */
[----:B------:R1:W2:Y:S02]  /*00e0*/  @!P2 LDG.E.64 R8, desc[UR4][R2.64] ;  /* 0x000000040208a981 */ /* 0x0002a4000c1e1b00 */
[----:B-1----:R-:W-:Y:S01]  /*00f0*/  IMAD.WIDE R2, R7, 0x4, R4 ;  /* 0x0000000407027825 */ /* 0x002fe200078e0204 */
[C---:B-----5:R-:W-:Y:S02]  /*0100*/  FSETP.GT.AND P0, PT, |R6|.reuse, 8.50705917302346158658e+37, PT ;  /* 0x7e8000000600780b */ /* 0x060fe40003f04200 */
[----:B------:R-:W-:-:S11]  /*0110*/  FSETP.GEU.AND P1, PT, |R6|, 1.175494350822287508e-38, PT ;  /* 0x008000000600780b */ /* 0x000fd60003f2e200 */
[----:B------:R-:W-:-:S04]  /*0120*/  @P0 FMUL R6, R6, 0.25 ;  /* 0x3e80000006060820 */ /* 0x000fc80000400000 */
[----:B------:R-:W-:-:S06]  /*0130*/  @!P1 FMUL R6, R6, 16777216 ;  /* 0x4b80000006069820 */ /* 0x000fcc0000400000 */
[----:B------:R-:W1:Y:S01]  /*0140*/  MUFU.RCP R6, R6 ;  /* 0x0000000600067308 */ /* 0x000e620000001000 */
[----:B--2---:R-:W-:Y:S01]  /*0150*/  @P0 FMUL R8, R8, 0.25 ;  /* 0x3e80000008080820 */ /* 0x004fe20000400000 */
[----:B------:R-:W-:-:S03]  /*0160*/  @P0 FMUL R9, R9, 0.25 ;  /* 0x3e80000009090820 */ /* 0x000fc60000400000 */
[----:B------:R-:W-:Y:S01]  /*0170*/  @!P1 FMUL R8, R8, 16777216 ;  /* 0x4b80000008089820 */ /* 0x000fe20000400000 */
[----:B------:R-:W-:-:S03]  /*0180*/  @!P1 FMUL R9, R9, 16777216 ;  /* 0x4b80000009099820 */ /* 0x000fc60000400000 */
[C---:B-1----:R-:W-:Y:S01]  /*0190*/  FMUL R8, R6.reuse, R8 ;  /* 0x0000000806087220 */ /* 0x042fe20000400000 */
[----:B------:R-:W-:Y:S01]  /*01a0*/  FMUL R9, R6, R9 ;  /* 0x0000000906097220 */ /* 0x000fe20000400000 */
[----:B------:R-:W-:Y:S06]  /*01b0*/  @P2 EXIT ;  /* 0x000000000000294d */ /* 0x000fec0003800000 */
[----:B------:R-:W-:Y:S01]  /*01c0*/  STG.E.64 desc[UR4][R2.64], R8 ;  /* 0x0000000802007986 */ /* 0x000fe2000c101b04 */
[----:B------:R-:W-:Y:S05]  /*01d0*/  EXIT ;  /* 0x000000000000794d */ /* 0x000fea0003800000 */
.L_x_0:
[----:B------:R-:W-:-:S00]  /*01e0*/  BRA `(.L_x_0) ;  /* 0xfffffffc00fc7947 */ /* 0x000fc0000383ffff */
[----:B------:R-:W-:-:S00]  /*01f0*/  NOP ;  /* 0x0000000000007918 */ /* 0x000fc00000000000 */
        /* <DEDUP_REMOVED lines=8> */
.L_x_1:


//--------------------- .nv.constant0.triton_poi_fused_div_2 --------------------------
	.section	.nv.constant0.triton_poi_fused_div_2,"a",@progbits
	.sectionflags	@""
	.align	4
.nv.constant0.triton_poi_fused_div_2:
	.zero		556
